//
// Generated by NVIDIA NVVM Compiler
//
// Compiler Build ID: CL-36424714
// Cuda compilation tools, release 13.0, V13.0.88
// Based on NVVM 20.0.0
//

.version 9.0
.target sm_100
.address_size 64

	// .globl	_Z8multiplyPiS_S_i

.visible .entry _Z8multiplyPiS_S_i(
	.param .u64 .ptr .align 1 _Z8multiplyPiS_S_i_param_0,
	.param .u64 .ptr .align 1 _Z8multiplyPiS_S_i_param_1,
	.param .u64 .ptr .align 1 _Z8multiplyPiS_S_i_param_2,
	.param .u32 _Z8multiplyPiS_S_i_param_3
)
{
	.reg .pred 	%p<12>;
	.reg .b32 	%r<136>;
	.reg .b64 	%rd<58>;

	ld.param.u64 	%rd11, [_Z8multiplyPiS_S_i_param_0];
	ld.param.u64 	%rd12, [_Z8multiplyPiS_S_i_param_1];
	ld.param.u64 	%rd10, [_Z8multiplyPiS_S_i_param_2];
	ld.param.u32 	%r33, [_Z8multiplyPiS_S_i_param_3];
	cvta.to.global.u64 	%rd1, %rd12;
	cvta.to.global.u64 	%rd2, %rd11;
	mov.u32 	%r34, %tid.x;
	mov.u32 	%r35, %ctaid.x;
	mov.u32 	%r36, %ntid.x;
	mad.lo.s32 	%r1, %r35, %r36, %r34;
	setp.ge.s32 	%p1, %r1, %r33;
	setp.lt.s32 	%p2, %r33, 1;
	or.pred  	%p3, %p1, %p2;
	@%p3 bra 	$L__BB0_13;
	cvta.to.global.u64 	%rd13, %rd10;
	mul.wide.s32 	%rd14, %r1, 4;
	add.s64 	%rd3, %rd13, %rd14;
	ld.global.u32 	%r127, [%rd3];
	and.b32  	%r3, %r33, 15;
	setp.lt.u32 	%p4, %r33, 16;
	mov.b32 	%r130, 0;
	@%p4 bra 	$L__BB0_4;
	and.b32  	%r130, %r33, 2147483632;
	neg.s32 	%r125, %r130;
	shl.b32 	%r6, %r1, 4;
	add.s64 	%rd56, %rd1, 32;
	mov.b32 	%r124, 0;
$L__BB0_3:
	.pragma "nounroll";
	mul.wide.s32 	%rd15, %r124, 4;
	add.s64 	%rd16, %rd2, %rd15;
	ld.global.u32 	%r39, [%rd16];
	ld.global.u32 	%r40, [%rd56+-32];
	mad.lo.s32 	%r41, %r40, %r39, %r127;
	st.global.u32 	[%rd3], %r41;
	add.s64 	%rd18, %rd16, %rd14;
	ld.global.u32 	%r42, [%rd18];
	ld.global.u32 	%r43, [%rd56+-28];
	mad.lo.s32 	%r44, %r43, %r42, %r41;
	st.global.u32 	[%rd3], %r44;
	add.s64 	%rd19, %rd18, %rd14;
	ld.global.u32 	%r45, [%rd19];
	ld.global.u32 	%r46, [%rd56+-24];
	mad.lo.s32 	%r47, %r46, %r45, %r44;
	st.global.u32 	[%rd3], %r47;
	add.s64 	%rd20, %rd19, %rd14;
	ld.global.u32 	%r48, [%rd20];
	ld.global.u32 	%r49, [%rd56+-20];
	mad.lo.s32 	%r50, %r49, %r48, %r47;
	st.global.u32 	[%rd3], %r50;
	add.s64 	%rd21, %rd20, %rd14;
	ld.global.u32 	%r51, [%rd21];
	ld.global.u32 	%r52, [%rd56+-16];
	mad.lo.s32 	%r53, %r52, %r51, %r50;
	st.global.u32 	[%rd3], %r53;
	add.s64 	%rd22, %rd21, %rd14;
	ld.global.u32 	%r54, [%rd22];
	ld.global.u32 	%r55, [%rd56+-12];
	mad.lo.s32 	%r56, %r55, %r54, %r53;
	st.global.u32 	[%rd3], %r56;
	add.s64 	%rd23, %rd22, %rd14;
	ld.global.u32 	%r57, [%rd23];
	ld.global.u32 	%r58, [%rd56+-8];
	mad.lo.s32 	%r59, %r58, %r57, %r56;
	st.global.u32 	[%rd3], %r59;
	add.s64 	%rd24, %rd23, %rd14;
	ld.global.u32 	%r60, [%rd24];
	ld.global.u32 	%r61, [%rd56+-4];
	mad.lo.s32 	%r62, %r61, %r60, %r59;
	st.global.u32 	[%rd3], %r62;
	add.s64 	%rd25, %rd24, %rd14;
	ld.global.u32 	%r63, [%rd25];
	ld.global.u32 	%r64, [%rd56];
	mad.lo.s32 	%r65, %r64, %r63, %r62;
	st.global.u32 	[%rd3], %r65;
	add.s64 	%rd26, %rd25, %rd14;
	ld.global.u32 	%r66, [%rd26];
	ld.global.u32 	%r67, [%rd56+4];
	mad.lo.s32 	%r68, %r67, %r66, %r65;
	st.global.u32 	[%rd3], %r68;
	add.s64 	%rd27, %rd26, %rd14;
	ld.global.u32 	%r69, [%rd27];
	ld.global.u32 	%r70, [%rd56+8];
	mad.lo.s32 	%r71, %r70, %r69, %r68;
	st.global.u32 	[%rd3], %r71;
	add.s64 	%rd28, %rd27, %rd14;
	ld.global.u32 	%r72, [%rd28];
	ld.global.u32 	%r73, [%rd56+12];
	mad.lo.s32 	%r74, %r73, %r72, %r71;
	st.global.u32 	[%rd3], %r74;
	add.s64 	%rd29, %rd28, %rd14;
	ld.global.u32 	%r75, [%rd29];
	ld.global.u32 	%r76, [%rd56+16];
	mad.lo.s32 	%r77, %r76, %r75, %r74;
	st.global.u32 	[%rd3], %r77;
	add.s64 	%rd30, %rd29, %rd14;
	ld.global.u32 	%r78, [%rd30];
	ld.global.u32 	%r79, [%rd56+20];
	mad.lo.s32 	%r80, %r79, %r78, %r77;
	st.global.u32 	[%rd3], %r80;
	add.s64 	%rd31, %rd30, %rd14;
	ld.global.u32 	%r81, [%rd31];
	ld.global.u32 	%r82, [%rd56+24];
	mad.lo.s32 	%r83, %r82, %r81, %r80;
	st.global.u32 	[%rd3], %r83;
	add.s64 	%rd32, %rd31, %rd14;
	ld.global.u32 	%r84, [%rd32];
	ld.global.u32 	%r85, [%rd56+28];
	mad.lo.s32 	%r127, %r85, %r84, %r83;
	st.global.u32 	[%rd3], %r127;
	add.s32 	%r125, %r125, 16;
	add.s32 	%r124, %r124, %r6;
	add.s64 	%rd56, %rd56, 64;
	setp.ne.s32 	%p5, %r125, 0;
	@%p5 bra 	$L__BB0_3;
$L__BB0_4:
	setp.eq.s32 	%p6, %r3, 0;
	@%p6 bra 	$L__BB0_13;
	and.b32  	%r15, %r33, 7;
	setp.lt.u32 	%p7, %r3, 8;
	@%p7 bra 	$L__BB0_7;
	mul.lo.s32 	%r86, %r130, %r1;
	mul.wide.s32 	%rd33, %r86, 4;
	add.s64 	%rd34, %rd2, %rd33;
	ld.global.u32 	%r87, [%rd34];
	mul.wide.u32 	%rd35, %r130, 4;
	add.s64 	%rd36, %rd1, %rd35;
	ld.global.u32 	%r88, [%rd36];
	mad.lo.s32 	%r89, %r88, %r87, %r127;
	st.global.u32 	[%rd3], %r89;
	add.s64 	%rd38, %rd34, %rd14;
	ld.global.u32 	%r90, [%rd38];
	ld.global.u32 	%r91, [%rd36+4];
	mad.lo.s32 	%r92, %r91, %r90, %r89;
	st.global.u32 	[%rd3], %r92;
	add.s64 	%rd39, %rd38, %rd14;
	ld.global.u32 	%r93, [%rd39];
	ld.global.u32 	%r94, [%rd36+8];
	mad.lo.s32 	%r95, %r94, %r93, %r92;
	st.global.u32 	[%rd3], %r95;
	add.s64 	%rd40, %rd39, %rd14;
	ld.global.u32 	%r96, [%rd40];
	ld.global.u32 	%r97, [%rd36+12];
	mad.lo.s32 	%r98, %r97, %r96, %r95;
	st.global.u32 	[%rd3], %r98;
	add.s64 	%rd41, %rd40, %rd14;
	ld.global.u32 	%r99, [%rd41];
	ld.global.u32 	%r100, [%rd36+16];
	mad.lo.s32 	%r101, %r100, %r99, %r98;
	st.global.u32 	[%rd3], %r101;
	add.s64 	%rd42, %rd41, %rd14;
	ld.global.u32 	%r102, [%rd42];
	ld.global.u32 	%r103, [%rd36+20];
	mad.lo.s32 	%r104, %r103, %r102, %r101;
	st.global.u32 	[%rd3], %r104;
	add.s64 	%rd43, %rd42, %rd14;
	ld.global.u32 	%r105, [%rd43];
	ld.global.u32 	%r106, [%rd36+24];
	mad.lo.s32 	%r107, %r106, %r105, %r104;
	st.global.u32 	[%rd3], %r107;
	add.s64 	%rd44, %rd43, %rd14;
	ld.global.u32 	%r108, [%rd44];
	ld.global.u32 	%r109, [%rd36+28];
	mad.lo.s32 	%r127, %r109, %r108, %r107;
	st.global.u32 	[%rd3], %r127;
	add.s32 	%r130, %r130, 8;
$L__BB0_7:
	setp.eq.s32 	%p8, %r15, 0;
	@%p8 bra 	$L__BB0_13;
	and.b32  	%r20, %r33, 3;
	setp.lt.u32 	%p9, %r15, 4;
	@%p9 bra 	$L__BB0_10;
	mul.lo.s32 	%r110, %r130, %r1;
	mul.wide.s32 	%rd45, %r110, 4;
	add.s64 	%rd46, %rd2, %rd45;
	ld.global.u32 	%r111, [%rd46];
	mul.wide.u32 	%rd47, %r130, 4;
	add.s64 	%rd48, %rd1, %rd47;
	ld.global.u32 	%r112, [%rd48];
	mad.lo.s32 	%r113, %r112, %r111, %r127;
	st.global.u32 	[%rd3], %r113;
	add.s64 	%rd50, %rd46, %rd14;
	ld.global.u32 	%r114, [%rd50];
	ld.global.u32 	%r115, [%rd48+4];
	mad.lo.s32 	%r116, %r115, %r114, %r113;
	st.global.u32 	[%rd3], %r116;
	add.s64 	%rd51, %rd50, %rd14;
	ld.global.u32 	%r117, [%rd51];
	ld.global.u32 	%r118, [%rd48+8];
	mad.lo.s32 	%r119, %r118, %r117, %r116;
	st.global.u32 	[%rd3], %r119;
	add.s64 	%rd52, %rd51, %rd14;
	ld.global.u32 	%r120, [%rd52];
	ld.global.u32 	%r121, [%rd48+12];
	mad.lo.s32 	%r127, %r121, %r120, %r119;
	st.global.u32 	[%rd3], %r127;
	add.s32 	%r130, %r130, 4;
$L__BB0_10:
	setp.eq.s32 	%p10, %r20, 0;
	@%p10 bra 	$L__BB0_13;
	mul.wide.u32 	%rd53, %r130, 4;
	add.s64 	%rd57, %rd1, %rd53;
	mul.lo.s32 	%r134, %r130, %r1;
	neg.s32 	%r133, %r20;
$L__BB0_12:
	.pragma "nounroll";
	mul.wide.s32 	%rd54, %r134, 4;
	add.s64 	%rd55, %rd2, %rd54;
	ld.global.u32 	%r122, [%rd55];
	ld.global.u32 	%r123, [%rd57];
	mad.lo.s32 	%r127, %r123, %r122, %r127;
	st.global.u32 	[%rd3], %r127;
	add.s64 	%rd57, %rd57, 4;
	add.s32 	%r134, %r134, %r1;
	add.s32 	%r133, %r133, 1;
	setp.ne.s32 	%p11, %r133, 0;
	@%p11 bra 	$L__BB0_12;
$L__BB0_13:
	ret;

}


// ===== COMPILED SASS (sm_100) =====

	.target	sm_100

	.elftype	@"ET_EXEC"


//--------------------- .note.nv.tkinfo           --------------------------
	.section	.note.nv.tkinfo,"",@"SHT_NOTE"
	.sectionflags	@"SHF_NOTE_NV_TKINFO"
	.tkinfo
        /*0018*/ 	.word	0x00000002
        /*0030*/ 	.string	""
        /*0030*/ 	.string	"ptxas"
        /*0030*/ 	.string	"Cuda compilation tools, release 13.0, V13.0.88"
        /*0030*/ 	.string	"Build cuda_13.0.r13.0/compiler.36424714_0"
        /*0030*/ 	.string	"-arch sm_100 -m 64 "



//--------------------- .note.nv.cuinfo           --------------------------
	.section	.note.nv.cuinfo,"",@"SHT_NOTE"
	.sectionflags	@"SHF_NOTE_NV_CUINFO"
        /*0018*/ 	.short	0x0002
        /*001a*/ 	.short	0x0064
        /*001c*/ 	.short	0x0082
	.zero		2


//--------------------- .nv.info                  --------------------------
	.section	.nv.info,"",@"SHT_CUDA_INFO"
	.align	4


	//----- nvinfo : EIATTR_REGCOUNT
	.align		4
        /*0000*/ 	.byte	0x04, 0x2f
        /*0002*/ 	.short	(.L_1 - .L_0)
	.align		4
.L_0:
        /*0004*/ 	.word	index@(_Z8multiplyPiS_S_i)
        /*0008*/ 	.word	0x0000001a


	//----- nvinfo : EIATTR_FRAME_SIZE
	.align		4
.L_1:
        /*000c*/ 	.byte	0x04, 0x11
        /*000e*/ 	.short	(.L_3 - .L_2)
	.align		4
.L_2:
        /*0010*/ 	.word	index@(_Z8multiplyPiS_S_i)
        /*0014*/ 	.word	0x00000000


	//----- nvinfo : EIATTR_MIN_STACK_SIZE
	.align		4
.L_3:
        /*0018*/ 	.byte	0x04, 0x12
        /*001a*/ 	.short	(.L_5 - .L_4)
	.align		4
.L_4:
        /*001c*/ 	.word	index@(_Z8multiplyPiS_S_i)
        /*0020*/ 	.word	0x00000000
.L_5:


//--------------------- .nv.compat                --------------------------
	.section	.nv.compat,"",@"SHT_CUDA_COMPAT_INFO"
	.align	4
        /*0000*/ 	.byte	0x02, 0x09, 0x00, 0x00, 0x02, 0x02, 0x01, 0x00, 0x02, 0x05, 0x05, 0x00, 0x03, 0x07, 0x01, 0x01
        /*0010*/ 	.byte	0x02, 0x03, 0x00, 0x00, 0x02, 0x06, 0x01, 0x00, 0x04, 0x0b, 0x08, 0x00, 0x09, 0x00, 0x00, 0x00
        /*0020*/ 	.byte	0x00, 0x00, 0x00, 0x00


//--------------------- .nv.info._Z8multiplyPiS_S_i --------------------------
	.section	.nv.info._Z8multiplyPiS_S_i,"",@"SHT_CUDA_INFO"
	.sectionflags	@""
	.align	4


	//----- nvinfo : EIATTR_CUDA_API_VERSION
	.align		4
        /*0000*/ 	.byte	0x04, 0x37
        /*0002*/ 	.short	(.L_7 - .L_6)
.L_6:
        /*0004*/ 	.word	0x00000082


	//----- nvinfo : EIATTR_KPARAM_INFO
	.align		4
.L_7:
        /*0008*/ 	.byte	0x04, 0x17
        /*000a*/ 	.short	(.L_9 - .L_8)
.L_8:
        /*000c*/ 	.word	0x00000000
        /*0010*/ 	.short	0x0003
        /*0012*/ 	.short	0x0018
        /*0014*/ 	.byte	0x00, 0xf0, 0x11, 0x00


	//----- nvinfo : EIATTR_KPARAM_INFO
	.align		4
.L_9:
        /*0018*/ 	.byte	0x04, 0x17
        /*001a*/ 	.short	(.L_11 - .L_10)
.L_10:
        /*001c*/ 	.word	0x00000000
        /*0020*/ 	.short	0x0002
        /*0022*/ 	.short	0x0010
        /*0024*/ 	.byte	0x00, 0xf5, 0x21, 0x00


	//----- nvinfo : EIATTR_KPARAM_INFO
	.align		4
.L_11:
        /*0028*/ 	.byte	0x04, 0x17
        /*002a*/ 	.short	(.L_13 - .L_12)
.L_12:
        /*002c*/ 	.word	0x00000000
        /*0030*/ 	.short	0x0001
        /*0032*/ 	.short	0x0008
        /*0034*/ 	.byte	0x00, 0xf5, 0x21, 0x00


	//----- nvinfo : EIATTR_KPARAM_INFO
	.align		4
.L_13:
        /*0038*/ 	.byte	0x04, 0x17
        /*003a*/ 	.short	(.L_15 - .L_14)
.L_14:
        /*003c*/ 	.word	0x00000000
        /*0040*/ 	.short	0x0000
        /*0042*/ 	.short	0x0000
        /*0044*/ 	.byte	0x00, 0xf5, 0x21, 0x00


	//----- nvinfo : EIATTR_SPARSE_MMA_MASK
	.align		4
.L_15:
        /*0048*/ 	.byte	0x03, 0x50
        /*004a*/ 	.short	0x0000


	//----- nvinfo : EIATTR_MAXREG_COUNT
	.align		4
        /*004c*/ 	.byte	0x03, 0x1b
        /*004e*/ 	.short	0x00ff


	//----- nvinfo : EIATTR_MERCURY_ISA_VERSION
	.align		4
        /*0050*/ 	.byte	0x03, 0x5f
        /*0052*/ 	.short	0x0101


	//----- nvinfo : EIATTR_VRC_CTA_INIT_COUNT
	.align		4
        /*0054*/ 	.byte	0x02, 0x4a
	.zero		1
	.zero		1


	//----- nvinfo : EIATTR_EXIT_INSTR_OFFSETS
	.align		4
        /*0058*/ 	.byte	0x04, 0x1c
        /*005a*/ 	.short	(.L_17 - .L_16)


	//   ....[0]....
.L_16:
        /*005c*/ 	.word	0x00000080


	//   ....[1]....
        /*0060*/ 	.word	0x00000720


	//   ....[2]....
        /*0064*/ 	.word	0x00000a40


	//   ....[3]....
        /*0068*/ 	.word	0x00000c20


	//   ....[4]....
        /*006c*/ 	.word	0x00000d70


	//----- nvinfo : EIATTR_CBANK_PARAM_SIZE
	.align		4
.L_17:
        /*0070*/ 	.byte	0x03, 0x19
        /*0072*/ 	.short	0x001c


	//----- nvinfo : EIATTR_PARAM_CBANK
	.align		4
        /*0074*/ 	.byte	0x04, 0x0a
        /*0076*/ 	.short	(.L_19 - .L_18)
	.align		4
.L_18:
        /*0078*/ 	.word	index@(.nv.constant0._Z8multiplyPiS_S_i)
        /*007c*/ 	.short	0x0380
        /*007e*/ 	.short	0x001c


	//----- nvinfo : EIATTR_SW_WAR
	.align		4
.L_19:
        /*0080*/ 	.byte	0x04, 0x36
        /*0082*/ 	.short	(.L_21 - .L_20)
.L_20:
        /*0084*/ 	.word	0x00000008
.L_21:


//--------------------- .nv.callgraph             --------------------------
	.section	.nv.callgraph,"",@"SHT_CUDA_CALLGRAPH"
	.align	4
	.sectionentsize	8
	.align		4
        /*0000*/ 	.word	0x00000000
	.align		4
        /*0004*/ 	.word	0xffffffff
	.align		4
        /*0008*/ 	.word	0x00000000
	.align		4
        /*000c*/ 	.word	0xfffffffe
	.align		4
        /*0010*/ 	.word	0x00000000
	.align		4
        /*0014*/ 	.word	0xfffffffd
	.align		4
        /*0018*/ 	.word	0x00000000
	.align		4
        /*001c*/ 	.word	0xfffffffc


//--------------------- .text._Z8multiplyPiS_S_i  --------------------------
	.section	.text._Z8multiplyPiS_S_i,"ax",@progbits
	.align	128
        .global         _Z8multiplyPiS_S_i
        .type           _Z8multiplyPiS_S_i,@function
        .size           _Z8multiplyPiS_S_i,(.L_x_6 - _Z8multiplyPiS_S_i)
        .other          _Z8multiplyPiS_S_i,@"STO_CUDA_ENTRY STV_DEFAULT"
_Z8multiplyPiS_S_i:
.text._Z8multiplyPiS_S_i:
[----:B------:R-:W-:Y:S01]  /*0000*/  LDC R1, c[0x0][0x37c] ;  /* 0x0000df00ff017b82 */ /* 0x000fe20000000800 */
[----:B------:R-:W0:Y:S07]  /*0010*/  S2R R0, SR_TID.X ;  /* 0x0000000000007919 */ /* 0x000e2e0000002100 */
[----:B------:R-:W0:Y:S08]  /*0020*/  S2UR UR4, SR_CTAID.X ;  /* 0x00000000000479c3 */ /* 0x000e300000002500 */
[----:B------:R-:W0:Y:S08]  /*0030*/  LDC R3, c[0x0][0x360] ;  /* 0x0000d800ff037b82 */ /* 0x000e300000000800 */
[----:B------:R-:W1:Y:S01]  /*0040*/  LDC R9, c[0x0][0x398] ;  /* 0x0000e600ff097b82 */ /* 0x000e620000000800 */
[----:B0-----:R-:W-:Y:S01]  /*0050*/  IMAD R0, R3, UR4, R0 ;  /* 0x0000000403007c24 */ /* 0x001fe2000f8e0200 */
[----:B-1----:R-:W-:-:S04]  /*0060*/  ISETP.GE.AND P0, PT, R9, 0x1, PT ;  /* 0x000000010900780c */ /* 0x002fc80003f06270 */
[----:B------:R-:W-:-:S13]  /*0070*/  ISETP.GE.OR P0, PT, R0, R9, !P0 ;  /* 0x000000090000720c */ /* 0x000fda0004706670 */
[----:B------:R-:W-:Y:S05]  /*0080*/  @P0 EXIT ;  /* 0x000000000000094d */ /* 0x000fea0003800000 */
[----:B------:R-:W0:Y:S01]  /*0090*/  LDC.64 R2, c[0x0][0x390] ;  /* 0x0000e400ff027b82 */ /* 0x000e220000000a00 */
[----:B------:R-:W1:Y:S01]  /*00a0*/  LDCU.64 UR6, c[0x0][0x358] ;  /* 0x00006b00ff0677ac */ /* 0x000e620008000a00 */
[C---:B------:R-:W-:Y:S02]  /*00b0*/  ISETP.GE.U32.AND P1, PT, R9.reuse, 0x10, PT ;  /* 0x000000100900780c */ /* 0x040fe40003f26070 */
[----:B------:R-:W-:Y:S01]  /*00c0*/  LOP3.LUT R8, R9, 0xf, RZ, 0xc0, !PT ;  /* 0x0000000f09087812 */ /* 0x000fe200078ec0ff */
[----:B------:R-:W-:-:S03]  /*00d0*/  HFMA2 R5, -RZ, RZ, 0, 0 ;  /* 0x00000000ff057431 */ /* 0x000fc600000001ff */
[----:B------:R-:W-:Y:S01]  /*00e0*/  ISETP.NE.AND P0, PT, R8, RZ, PT ;  /* 0x000000ff0800720c */ /* 0x000fe20003f05270 */
[----:B0-----:R-:W-:-:S05]  /*00f0*/  IMAD.WIDE R2, R0, 0x4, R2 ;  /* 0x0000000400027825 */ /* 0x001fca00078e0202 */
[----:B-1----:R0:W5:Y:S01]  /*0100*/  LDG.E R13, desc[UR6][R2.64] ;  /* 0x00000006020d7981 */ /* 0x002162000c1e1900 */
[----:B------:R-:W-:Y:S06]  /*0110*/  @!P1 BRA `(.L_x_0) ;  /* 0x0000000400809947 */ /* 0x000fec0003800000 */
[----:B------:R-:W1:Y:S01]  /*0120*/  LDCU.64 UR4, c[0x0][0x388] ;  /* 0x00007100ff0477ac */ /* 0x000e620008000a00 */
[----:B------:R-:W-:Y:S02]  /*0130*/  LOP3.LUT R5, R9, 0x7ffffff0, RZ, 0xc0, !PT ;  /* 0x7ffffff009057812 */ /* 0x000fe400078ec0ff */
[----:B------:R-:W-:Y:S02]  /*0140*/  MOV R11, RZ ;  /* 0x000000ff000b7202 */ /* 0x000fe40000000f00 */
[----:B------:R-:W-:Y:S01]  /*0150*/  IADD3 R4, PT, PT, -R5, RZ, RZ ;  /* 0x000000ff05047210 */ /* 0x000fe20007ffe1ff */
[----:B-1----:R-:W-:-:S04]  /*0160*/  UIADD3 UR4, UP0, UPT, UR4, 0x20, URZ ;  /* 0x0000002004047890 */ /* 0x002fc8000ff1e0ff */
[----:B------:R-:W-:Y:S02]  /*0170*/  UIADD3.X UR5, UPT, UPT, URZ, UR5, URZ, UP0, !UPT ;  /* 0x00000005ff057290 */ /* 0x000fe400087fe4ff */
[----:B------:R-:W-:-:S04]  /*0180*/  MOV R10, UR4 ;  /* 0x00000004000a7c02 */ /* 0x000fc80008000f00 */
[----:B------:R-:W-:-:S07]  /*0190*/  MOV R7, UR5 ;  /* 0x0000000500077c02 */ /* 0x000fce0008000f00 */
.L_x_1:
[----:B-1----:R-:W1:Y:S01]  /*01a0*/  LDC.64 R14, c[0x0][0x380] ;  /* 0x0000e000ff0e7b82 */ /* 0x002e620000000a00 */
[----:B------:R-:W-:-:S05]  /*01b0*/  MOV R6, R10 ;  /* 0x0000000a00067202 */ /* 0x000fca0000000f00 */
[----:B------:R-:W2:Y:S01]  /*01c0*/  LDG.E R12, desc[UR6][R6.64+-0x20] ;  /* 0xffffe006060c7981 */ /* 0x000ea2000c1e1900 */
[----:B-1----:R-:W-:-:S05]  /*01d0*/  IMAD.WIDE R14, R11, 0x4, R14 ;  /* 0x000000040b0e7825 */ /* 0x002fca00078e020e */
[----:B------:R-:W2:Y:S02]  /*01e0*/  LDG.E R10, desc[UR6][R14.64] ;  /* 0x000000060e0a7981 */ /* 0x000ea4000c1e1900 */
[----:B--2--5:R-:W-:Y:S02]  /*01f0*/  IMAD R19, R10, R12, R13 ;  /* 0x0000000c0a137224 */ /* 0x024fe400078e020d */
[----:B------:R-:W-:-:S03]  /*0200*/  IMAD.WIDE R12, R0, 0x4, R14 ;  /* 0x00000004000c7825 */ /* 0x000fc600078e020e */
[----:B------:R1:W-:Y:S04]  /*0210*/  STG.E desc[UR6][R2.64], R19 ;  /* 0x0000001302007986 */ /* 0x0003e8000c101906 */
[----:B------:R-:W2:Y:S04]  /*0220*/  LDG.E R10, desc[UR6][R12.64] ;  /* 0x000000060c0a7981 */ /* 0x000ea8000c1e1900 */
[----:B------:R-:W2:Y:S02]  /*0230*/  LDG.E R16, desc[UR6][R6.64+-0x1c] ;  /* 0xffffe40606107981 */ /* 0x000ea4000c1e1900 */
[----:B--2---:R-:W-:-:S02]  /*0240*/  IMAD R21, R10, R16, R19 ;  /* 0x000000100a157224 */ /* 0x004fc400078e0213 */
[----:B------:R-:W-:-:S03]  /*0250*/  IMAD.WIDE R16, R0, 0x4, R12 ;  /* 0x0000000400107825 */ /* 0x000fc600078e020c */
[----:B------:R2:W-:Y:S04]  /*0260*/  STG.E desc[UR6][R2.64], R21 ;  /* 0x0000001502007986 */ /* 0x0005e8000c101906 */
[----:B------:R-:W3:Y:S04]  /*0270*/  LDG.E R10, desc[UR6][R16.64] ;  /* 0x00000006100a7981 */ /* 0x000ee8000c1e1900 */
[----:B------:R-:W3:Y:S01]  /*0280*/  LDG.E R18, desc[UR6][R6.64+-0x18] ;  /* 0xffffe80606127981 */ /* 0x000ee2000c1e1900 */
[----:B------:R-:W-:-:S04]  /*0290*/  IMAD.WIDE R14, R0, 0x4, R16 ;  /* 0x00000004000e7825 */ /* 0x000fc800078e0210 */
[----:B---3--:R-:W-:-:S05]  /*02a0*/  IMAD R23, R10, R18, R21 ;  /* 0x000000120a177224 */ /* 0x008fca00078e0215 */
[----:B------:R3:W-:Y:S04]  /*02b0*/  STG.E desc[UR6][R2.64], R23 ;  /* 0x0000001702007986 */ /* 0x0007e8000c101906 */
[----:B------:R-:W1:Y:S04]  /*02c0*/  LDG.E R10, desc[UR6][R14.64] ;  /* 0x000000060e0a7981 */ /* 0x000e68000c1e1900 */
[----:B------:R-:W1:Y:S02]  /*02d0*/  LDG.E R12, desc[UR6][R6.64+-0x14] ;  /* 0xffffec06060c7981 */ /* 0x000e64000c1e1900 */
[----:B-1----:R-:W-:-:S02]  /*02e0*/  IMAD R19, R10, R12, R23 ;  /* 0x0000000c0a137224 */ /* 0x002fc400078e0217 */
        /* <DEDUP_REMOVED lines=8> */
[----:B------:R-:W3:Y:S02]  /*0370*/  LDG.E R14, desc[UR6][R6.64+-0xc] ;  /* 0xfffff406060e7981 */ /* 0x000ee4000c1e1900 */
[----:B---3--:R-:W-:-:S02]  /*0380*/  IMAD R23, R10, R14, R21 ;  /* 0x0000000e0a177224 */ /* 0x008fc400078e0215 */
[----:B------:R-:W-:-:S03]  /*0390*/  IMAD.WIDE R14, R0, 0x4, R16 ;  /* 0x00000004000e7825 */ /* 0x000fc600078e0210 */
        /* <DEDUP_REMOVED lines=43> */
[----:B------:R-:W-:Y:S01]  /*0650*/  IADD3 R4, PT, PT, R4, 0x10, RZ ;  /* 0x0000001004047810 */ /* 0x000fe20007ffe0ff */
[----:B---3--:R-:W-:-:S02]  /*0660*/  IMAD R23, R10, R14, R21 ;  /* 0x0000000e0a177224 */ /* 0x008fc400078e0215 */
[----:B------:R-:W-:-:S03]  /*0670*/  IMAD.WIDE R14, R0, 0x4, R16 ;  /* 0x00000004000e7825 */ /* 0x000fc600078e0210 */
[----:B------:R1:W-:Y:S04]  /*0680*/  STG.E desc[UR6][R2.64], R23 ;  /* 0x0000001702007986 */ /* 0x0003e8000c101906 */
[----:B------:R-:W2:Y:S04]  /*0690*/  LDG.E R14, desc[UR6][R14.64] ;  /* 0x000000060e0e7981 */ /* 0x000ea8000c1e1900 */
[----:B------:R3:W2:Y:S01]  /*06a0*/  LDG.E R13, desc[UR6][R6.64+0x1c] ;  /* 0x00001c06060d7981 */ /* 0x0006a2000c1e1900 */
[----:B------:R-:W-:Y:S02]  /*06b0*/  ISETP.NE.AND P1, PT, R4, RZ, PT ;  /* 0x000000ff0400720c */ /* 0x000fe40003f25270 */
[----:B------:R-:W-:-:S02]  /*06c0*/  IADD3 R10, P2, PT, R6, 0x40, RZ ;  /* 0x00000040060a7810 */ /* 0x000fc40007f5e0ff */
[----:B------:R-:W-:Y:S02]  /*06d0*/  LEA R11, R0, R11, 0x4 ;  /* 0x0000000b000b7211 */ /* 0x000fe400078e20ff */
[----:B---3--:R-:W-:Y:S01]  /*06e0*/  IADD3.X R7, PT, PT, RZ, R7, RZ, P2, !PT ;  /* 0x00000007ff077210 */ /* 0x008fe200017fe4ff */
[----:B--2---:R-:W-:-:S05]  /*06f0*/  IMAD R13, R14, R13, R23 ;  /* 0x0000000d0e0d7224 */ /* 0x004fca00078e0217 */
[----:B------:R1:W-:Y:S01]  /*0700*/  STG.E desc[UR6][R2.64], R13 ;  /* 0x0000000d02007986 */ /* 0x0003e2000c101906 */
[----:B------:R-:W-:Y:S05]  /*0710*/  @P1 BRA `(.L_x_1) ;  /* 0xfffffff800a01947 */ /* 0x000fea000383ffff */
.L_x_0:
[----:B------:R-:W-:Y:S05]  /*0720*/  @!P0 EXIT ;  /* 0x000000000000894d */ /* 0x000fea0003800000 */
[----:B------:R-:W-:Y:S02]  /*0730*/  ISETP.GE.U32.AND P0, PT, R8, 0x8, PT ;  /* 0x000000080800780c */ /* 0x000fe40003f06070 */
[----:B------:R-:W-:-:S04]  /*0740*/  LOP3.LUT R4, R9, 0x7, RZ, 0xc0, !PT ;  /* 0x0000000709047812 */ /* 0x000fc800078ec0ff */
[----:B------:R-:W-:-:S07]  /*0750*/  ISETP.NE.AND P1, PT, R4, RZ, PT ;  /* 0x000000ff0400720c */ /* 0x000fce0003f25270 */
[----:B------:R-:W-:Y:S06]  /*0760*/  @!P0 BRA `(.L_x_2) ;  /* 0x0000000000b48947 */ /* 0x000fec0003800000 */
[----:B------:R-:W2:Y:S01]  /*0770*/  LDC.64 R10, c[0x0][0x380] ;  /* 0x0000e000ff0a7b82 */ /* 0x000ea20000000a00 */
[----:B------:R-:W-:-:S07]  /*0780*/  IMAD R15, R0, R5, RZ ;  /* 0x00000005000f7224 */ /* 0x000fce00078e02ff */
[----:B------:R-:W3:Y:S01]  /*0790*/  LDC.64 R6, c[0x0][0x388] ;  /* 0x0000e200ff067b82 */ /* 0x000ee20000000a00 */
[----:B--2---:R-:W-:-:S05]  /*07a0*/  IMAD.WIDE R10, R15, 0x4, R10 ;  /* 0x000000040f0a7825 */ /* 0x004fca00078e020a */
[----:B------:R-:W2:Y:S01]  /*07b0*/  LDG.E R8, desc[UR6][R10.64] ;  /* 0x000000060a087981 */ /* 0x000ea2000c1e1900 */
[----:B---3--:R-:W-:-:S05]  /*07c0*/  IMAD.WIDE.U32 R6, R5, 0x4, R6 ;  /* 0x0000000405067825 */ /* 0x008fca00078e0006 */
[----:B------:R-:W2:Y:S02]  /*07d0*/  LDG.E R12, desc[UR6][R6.64] ;  /* 0x00000006060c7981 */ /* 0x000ea4000c1e1900 */
[----:B--2--5:R-:W-:Y:S02]  /*07e0*/  IMAD R17, R8, R12, R13 ;  /* 0x0000000c08117224 */ /* 0x024fe400078e020d */
[----:B-1----:R-:W-:-:S03]  /*07f0*/  IMAD.WIDE R12, R0, 0x4, R10 ;  /* 0x00000004000c7825 */ /* 0x002fc600078e020a */
        /* <DEDUP_REMOVED lines=26> */
[----:B------:R-:W3:Y:S04]  /*09a0*/  LDG.E R8, desc[UR6][R10.64] ;  /* 0x000000060a087981 */ /* 0x000ee8000c1e1900 */
[----:B------:R-:W3:Y:S01]  /*09b0*/  LDG.E R12, desc[UR6][R6.64+0x18] ;  /* 0x00001806060c7981 */ /* 0x000ee2000c1e1900 */
[----:B-1----:R-:W-:-:S04]  /*09c0*/  IMAD.WIDE R16, R0, 0x4, R10 ;  /* 0x0000000400107825 */ /* 0x002fc800078e020a */
[----:B---3--:R-:W-:-:S05]  /*09d0*/  IMAD R23, R8, R12, R21 ;  /* 0x0000000c08177224 */ /* 0x008fca00078e0215 */
[----:B------:R2:W-:Y:S04]  /*09e0*/  STG.E desc[UR6][R2.64], R23 ;  /* 0x0000001702007986 */ /* 0x0005e8000c101906 */
[----:B------:R-:W3:Y:S04]  /*09f0*/  LDG.E R16, desc[UR6][R16.64] ;  /* 0x0000000610107981 */ /* 0x000ee8000c1e1900 */
[----:B------:R-:W3:Y:S01]  /*0a00*/  LDG.E R13, desc[UR6][R6.64+0x1c] ;  /* 0x00001c06060d7981 */ /* 0x000ee2000c1e1900 */
[----:B------:R-:W-:Y:S01]  /*0a10*/  IADD3 R5, PT, PT, R5, 0x8, RZ ;  /* 0x0000000805057810 */ /* 0x000fe20007ffe0ff */
[----:B---3--:R-:W-:-:S05]  /*0a20*/  IMAD R13, R16, R13, R23 ;  /* 0x0000000d100d7224 */ /* 0x008fca00078e0217 */
[----:B------:R2:W-:Y:S02]  /*0a30*/  STG.E desc[UR6][R2.64], R13 ;  /* 0x0000000d02007986 */ /* 0x0005e4000c101906 */
.L_x_2:
[----:B------:R-:W-:Y:S05]  /*0a40*/  @!P1 EXIT ;  /* 0x000000000000994d */ /* 0x000fea0003800000 */
[----:B------:R-:W-:Y:S02]  /*0a50*/  ISETP.GE.U32.AND P0, PT, R4, 0x4, PT ;  /* 0x000000040400780c */ /* 0x000fe40003f06070 */
[----:B------:R-:W-:-:S04]  /*0a60*/  LOP3.LUT R9, R9, 0x3, RZ, 0xc0, !PT ;  /* 0x0000000309097812 */ /* 0x000fc800078ec0ff */
[----:B------:R-:W-:-:S07]  /*0a70*/  ISETP.NE.AND P1, PT, R9, RZ, PT ;  /* 0x000000ff0900720c */ /* 0x000fce0003f25270 */
[----:B------:R-:W-:Y:S06]  /*0a80*/  @!P0 BRA `(.L_x_3) ;  /* 0x0000000000648947 */ /* 0x000fec0003800000 */
[----:B------:R-:W3:Y:S01]  /*0a90*/  LDC.64 R6, c[0x0][0x380] ;  /* 0x0000e000ff067b82 */ /* 0x000ee20000000a00 */
[----:B------:R-:W-:-:S07]  /*0aa0*/  IMAD R11, R0, R5, RZ ;  /* 0x00000005000b7224 */ /* 0x000fce00078e02ff */
[----:B------:R-:W4:Y:S01]  /*0ab0*/  LDC.64 R14, c[0x0][0x388] ;  /* 0x0000e200ff0e7b82 */ /* 0x000f220000000a00 */
[----:B---3--:R-:W-:-:S05]  /*0ac0*/  IMAD.WIDE R10, R11, 0x4, R6 ;  /* 0x000000040b0a7825 */ /* 0x008fca00078e0206 */
[----:B------:R-:W3:Y:S01]  /*0ad0*/  LDG.E R4, desc[UR6][R10.64] ;  /* 0x000000060a047981 */ /* 0x000ee2000c1e1900 */
[----:B----4-:R-:W-:-:S05]  /*0ae0*/  IMAD.WIDE.U32 R6, R5, 0x4, R14 ;  /* 0x0000000405067825 */ /* 0x010fca00078e000e */
[----:B------:R-:W3:Y:S02]  /*0af0*/  LDG.E R8, desc[UR6][R6.64] ;  /* 0x0000000606087981 */ /* 0x000ee4000c1e1900 */
[----:B---3-5:R-:W-:Y:S02]  /*0b00*/  IMAD R17, R4, R8, R13 ;  /* 0x0000000804117224 */ /* 0x028fe400078e020d */
[----:B-12---:R-:W-:-:S03]  /*0b10*/  IMAD.WIDE R12, R0, 0x4, R10 ;  /* 0x00000004000c7825 */ /* 0x006fc600078e020a */
[----:B------:R3:W-:Y:S04]  /*0b20*/  STG.E desc[UR6][R2.64], R17 ;  /* 0x0000001102007986 */ /* 0x0007e8000c101906 */
[----:B------:R-:W2:Y:S04]  /*0b30*/  LDG.E R4, desc[UR6][R12.64] ;  /* 0x000000060c047981 */ /* 0x000ea8000c1e1900 */
[----:B------:R-:W2:Y:S01]  /*0b40*/  LDG.E R8, desc[UR6][R6.64+0x4] ;  /* 0x0000040606087981 */ /* 0x000ea2000c1e1900 */
[----:B------:R-:W-:-:S04]  /*0b50*/  IMAD.WIDE R14, R0, 0x4, R12 ;  /* 0x00000004000e7825 */ /* 0x000fc800078e020c */
[----:B--2---:R-:W-:-:S05]  /*0b60*/  IMAD R19, R4, R8, R17 ;  /* 0x0000000804137224 */ /* 0x004fca00078e0211 */
        /* <DEDUP_REMOVED lines=8> */
[----:B------:R-:W-:Y:S01]  /*0bf0*/  IADD3 R5, PT, PT, R5, 0x4, RZ ;  /* 0x0000000405057810 */ /* 0x000fe20007ffe0ff */
[----:B--2---:R-:W-:-:S05]  /*0c00*/  IMAD R13, R10, R13, R21 ;  /* 0x0000000d0a0d7224 */ /* 0x004fca00078e0215 */
[----:B------:R3:W-:Y:S02]  /*0c10*/  STG.E desc[UR6][R2.64], R13 ;  /* 0x0000000d02007986 */ /* 0x0007e4000c101906 */
.L_x_3:
[----:B------:R-:W-:Y:S05]  /*0c20*/  @!P1 EXIT ;  /* 0x000000000000994d */ /* 0x000fea0003800000 */
[----:B------:R-:W4:Y:S08]  /*0c30*/  LDC.64 R10, c[0x0][0x388] ;  /* 0x0000e200ff0a7b82 */ /* 0x000f300000000a00 */
[----:B------:R-:W0:Y:S01]  /*0c40*/  LDC.64 R6, c[0x0][0x380] ;  /* 0x0000e000ff067b82 */ /* 0x000e220000000a00 */
[----:B----4-:R-:W-:-:S03]  /*0c50*/  IMAD.WIDE.U32 R10, R5, 0x4, R10 ;  /* 0x00000004050a7825 */ /* 0x010fc600078e000a */
[----:B------:R-:W-:Y:S02]  /*0c60*/  MOV R12, R10 ;  /* 0x0000000a000c7202 */ /* 0x000fe40000000f00 */
[----:B------:R-:W-:Y:S01]  /*0c70*/  MOV R15, R11 ;  /* 0x0000000b000f7202 */ /* 0x000fe20000000f00 */
[----:B------:R-:W-:Y:S01]  /*0c80*/  IMAD R11, R0, R5, RZ ;  /* 0x00000005000b7224 */ /* 0x000fe200078e02ff */
[----:B------:R-:W-:-:S07]  /*0c90*/  IADD3 R10, PT, PT, -R9, RZ, RZ ;  /* 0x000000ff090a7210 */ /* 0x000fce0007ffe1ff */
.L_x_4:
[----:B0-----:R-:W-:Y:S01]  /*0ca0*/  IMAD.WIDE R4, R11, 0x4, R6 ;  /* 0x000000040b047825 */ /* 0x001fe200078e0206 */
[----:B------:R-:W-:Y:S02]  /*0cb0*/  MOV R8, R12 ;  /* 0x0000000c00087202 */ /* 0x000fe40000000f00 */
[----:B------:R-:W-:-:S03]  /*0cc0*/  MOV R9, R15 ;  /* 0x0000000f00097202 */ /* 0x000fc60000000f00 */
[----:B------:R-:W1:Y:S04]  /*0cd0*/  LDG.E R4, desc[UR6][R4.64] ;  /* 0x0000000604047981 */ /* 0x000e68000c1e1900 */
[----:B------:R-:W1:Y:S01]  /*0ce0*/  LDG.E R8, desc[UR6][R8.64] ;  /* 0x0000000608087981 */ /* 0x000e62000c1e1900 */
[----:B------:R-:W-:Y:S02]  /*0cf0*/  IADD3 R10, PT, PT, R10, 0x1, RZ ;  /* 0x000000010a0a7810 */ /* 0x000fe40007ffe0ff */
[----:B------:R-:W-:Y:S02]  /*0d00*/  IADD3 R12, P1, PT, R12, 0x4, RZ ;  /* 0x000000040c0c7810 */ /* 0x000fe40007f3e0ff */
[----:B------:R-:W-:Y:S02]  /*0d10*/  ISETP.NE.AND P0, PT, R10, RZ, PT ;  /* 0x000000ff0a00720c */ /* 0x000fe40003f05270 */
[----:B------:R-:W-:-:S02]  /*0d20*/  IADD3 R11, PT, PT, R0, R11, RZ ;  /* 0x0000000b000b7210 */ /* 0x000fc40007ffe0ff */
[----:B------:R-:W-:Y:S01]  /*0d30*/  IADD3.X R15, PT, PT, RZ, R15, RZ, P1, !PT ;  /* 0x0000000fff0f7210 */ /* 0x000fe20000ffe4ff */
[----:B-12345:R-:W-:-:S05]  /*0d40*/  IMAD R13, R4, R8, R13 ;  /* 0x00000008040d7224 */ /* 0x03efca00078e020d */
[----:B------:R4:W-:Y:S03]  /*0d50*/  STG.E desc[UR6][R2.64], R13 ;  /* 0x0000000d02007986 */ /* 0x0009e6000c101906 */
[----:B------:R-:W-:Y:S05]  /*0d60*/  @P0 BRA `(.L_x_4) ;  /* 0xfffffffc00cc0947 */ /* 0x000fea000383ffff */
[----:B------:R-:W-:Y:S05]  /*0d70*/  EXIT ;  /* 0x000000000000794d */ /* 0x000fea0003800000 */
.L_x_5:
[----:B------:R-:W-:-:S00]  /*0d80*/  BRA `(.L_x_5) ;  /* 0xfffffffc00fc7947 */ /* 0x000fc0000383ffff */
[----:B------:R-:W-:-:S00]  /*0d90*/  NOP ;  /* 0x0000000000007918 */ /* 0x000fc00000000000 */
        /* <DEDUP_REMOVED lines=14> */
.L_x_6:


//--------------------- .nv.shared.reserved.0     --------------------------
	.section	.nv.shared.reserved.0,"aw",@nobits
	.weak		__nv_reservedSMEM_offset_0_alias
	.size		__nv_reservedSMEM_offset_0_alias, 0, 64
	.other		__nv_reservedSMEM_offset_0_alias,@"STO_CUDA_RESERVED_SHARED STV_DEFAULT"
__nv_reservedSMEM_offset_0_alias:
	.zero		0
	.zero		64


//--------------------- .nv.constant0._Z8multiplyPiS_S_i --------------------------
	.section	.nv.constant0._Z8multiplyPiS_S_i,"a",@progbits
	.sectionflags	@""
	.align	4
.nv.constant0._Z8multiplyPiS_S_i:
	.zero		924


//--------------------- SYMBOLS --------------------------

	.type		.nv.reservedSmem.offset0,@object
	.size		.nv.reservedSmem.offset0,0x4
